//
// Generated by NVIDIA NVVM Compiler
//
// Compiler Build ID: CL-36424714
// Cuda compilation tools, release 13.0, V13.0.88
// Based on NVVM 20.0.0
//

.version 9.0
.target sm_100
.address_size 64

	// .globl	_Z16calculateAveragePfS_

.visible .entry _Z16calculateAveragePfS_(
	.param .u64 .ptr .align 1 _Z16calculateAveragePfS__param_0,
	.param .u64 .ptr .align 1 _Z16calculateAveragePfS__param_1
)
{
	.reg .pred 	%p<4>;
	.reg .b32 	%r<13>;
	.reg .b32 	%f<8>;
	.reg .b64 	%rd<9>;

	ld.param.u64 	%rd1, [_Z16calculateAveragePfS__param_0];
	ld.param.u64 	%rd2, [_Z16calculateAveragePfS__param_1];
	mov.u32 	%r3, %ctaid.x;
	mov.u32 	%r4, %ntid.x;
	mov.u32 	%r5, %tid.x;
	mad.lo.s32 	%r1, %r3, %r4, %r5;
	mov.u32 	%r6, %ctaid.y;
	mov.u32 	%r7, %ntid.y;
	mov.u32 	%r8, %tid.y;
	mad.lo.s32 	%r9, %r6, %r7, %r8;
	setp.gt.s32 	%p1, %r1, 2;
	setp.gt.u32 	%p2, %r9, 2;
	or.pred  	%p3, %p1, %p2;
	@%p3 bra 	$L__BB0_2;
	cvta.to.global.u64 	%rd3, %rd2;
	cvta.to.global.u64 	%rd4, %rd1;
	mul.lo.s32 	%r10, %r9, 3;
	mad.lo.s32 	%r11, %r1, 9, %r10;
	mul.wide.s32 	%rd5, %r11, 4;
	add.s64 	%rd6, %rd4, %rd5;
	ld.global.f32 	%f1, [%rd6];
	add.f32 	%f2, %f1, 0f00000000;
	ld.global.f32 	%f3, [%rd6+4];
	add.f32 	%f4, %f2, %f3;
	ld.global.f32 	%f5, [%rd6+8];
	add.f32 	%f6, %f4, %f5;
	div.rn.f32 	%f7, %f6, 0f40400000;
	mad.lo.s32 	%r12, %r1, 3, %r9;
	mul.wide.s32 	%rd7, %r12, 4;
	add.s64 	%rd8, %rd3, %rd7;
	st.global.f32 	[%rd8], %f7;
$L__BB0_2:
	ret;

}


// ===== COMPILED SASS (sm_100) =====

	.target	sm_100

	.elftype	@"ET_EXEC"


//--------------------- .note.nv.tkinfo           --------------------------
	.section	.note.nv.tkinfo,"",@"SHT_NOTE"
	.sectionflags	@"SHF_NOTE_NV_TKINFO"
	.tkinfo
        /*0018*/ 	.word	0x00000002
        /*0030*/ 	.string	""
        /*0030*/ 	.string	"ptxas"
        /*0030*/ 	.string	"Cuda compilation tools, release 13.0, V13.0.88"
        /*0030*/ 	.string	"Build cuda_13.0.r13.0/compiler.36424714_0"
        /*0030*/ 	.string	"-arch sm_100 -m 64 "



//--------------------- .note.nv.cuinfo           --------------------------
	.section	.note.nv.cuinfo,"",@"SHT_NOTE"
	.sectionflags	@"SHF_NOTE_NV_CUINFO"
        /*0018*/ 	.short	0x0002
        /*001a*/ 	.short	0x0064
        /*001c*/ 	.short	0x0082
	.zero		2


//--------------------- .nv.info                  --------------------------
	.section	.nv.info,"",@"SHT_CUDA_INFO"
	.align	4


	//----- nvinfo : EIATTR_REGCOUNT
	.align		4
        /*0000*/ 	.byte	0x04, 0x2f
        /*0002*/ 	.short	(.L_1 - .L_0)
	.align		4
.L_0:
        /*0004*/ 	.word	index@(_Z16calculateAveragePfS_)
        /*0008*/ 	.word	0x0000000e


	//----- nvinfo : EIATTR_FRAME_SIZE
	.align		4
.L_1:
        /*000c*/ 	.byte	0x04, 0x11
        /*000e*/ 	.short	(.L_3 - .L_2)
	.align		4
.L_2:
        /*0010*/ 	.word	index@($__internal_0_$__cuda_sm3x_div_rn_noftz_f32_slowpath)
        /*0014*/ 	.word	0x00000000


	//----- nvinfo : EIATTR_FRAME_SIZE
	.align		4
.L_3:
        /*0018*/ 	.byte	0x04, 0x11
        /*001a*/ 	.short	(.L_5 - .L_4)
	.align		4
.L_4:
        /*001c*/ 	.word	index@(_Z16calculateAveragePfS_)
        /*0020*/ 	.word	0x00000000


	//----- nvinfo : EIATTR_MIN_STACK_SIZE
	.align		4
.L_5:
        /*0024*/ 	.byte	0x04, 0x12
        /*0026*/ 	.short	(.L_7 - .L_6)
	.align		4
.L_6:
        /*0028*/ 	.word	index@(_Z16calculateAveragePfS_)
        /*002c*/ 	.word	0x00000000
.L_7:


//--------------------- .nv.compat                --------------------------
	.section	.nv.compat,"",@"SHT_CUDA_COMPAT_INFO"
	.align	4
        /*0000*/ 	.byte	0x02, 0x09, 0x00, 0x00, 0x02, 0x02, 0x01, 0x00, 0x02, 0x05, 0x05, 0x00, 0x03, 0x07, 0x01, 0x01
        /*0010*/ 	.byte	0x02, 0x03, 0x00, 0x00, 0x02, 0x06, 0x01, 0x00, 0x04, 0x0b, 0x08, 0x00, 0x01, 0x00, 0x00, 0x00
        /*0020*/ 	.byte	0x00, 0x00, 0x00, 0x00


//--------------------- .nv.info._Z16calculateAveragePfS_ --------------------------
	.section	.nv.info._Z16calculateAveragePfS_,"",@"SHT_CUDA_INFO"
	.sectionflags	@""
	.align	4


	//----- nvinfo : EIATTR_CUDA_API_VERSION
	.align		4
        /*0000*/ 	.byte	0x04, 0x37
        /*0002*/ 	.short	(.L_9 - .L_8)
.L_8:
        /*0004*/ 	.word	0x00000082


	//----- nvinfo : EIATTR_KPARAM_INFO
	.align		4
.L_9:
        /*0008*/ 	.byte	0x04, 0x17
        /*000a*/ 	.short	(.L_11 - .L_10)
.L_10:
        /*000c*/ 	.word	0x00000000
        /*0010*/ 	.short	0x0001
        /*0012*/ 	.short	0x0008
        /*0014*/ 	.byte	0x00, 0xf5, 0x21, 0x00


	//----- nvinfo : EIATTR_KPARAM_INFO
	.align		4
.L_11:
        /*0018*/ 	.byte	0x04, 0x17
        /*001a*/ 	.short	(.L_13 - .L_12)
.L_12:
        /*001c*/ 	.word	0x00000000
        /*0020*/ 	.short	0x0000
        /*0022*/ 	.short	0x0000
        /*0024*/ 	.byte	0x00, 0xf5, 0x21, 0x00


	//----- nvinfo : EIATTR_SPARSE_MMA_MASK
	.align		4
.L_13:
        /*0028*/ 	.byte	0x03, 0x50
        /*002a*/ 	.short	0x0000


	//----- nvinfo : EIATTR_MAXREG_COUNT
	.align		4
        /*002c*/ 	.byte	0x03, 0x1b
        /*002e*/ 	.short	0x00ff


	//----- nvinfo : EIATTR_MERCURY_ISA_VERSION
	.align		4
        /*0030*/ 	.byte	0x03, 0x5f
        /*0032*/ 	.short	0x0101


	//----- nvinfo : EIATTR_VRC_CTA_INIT_COUNT
	.align		4
        /*0034*/ 	.byte	0x02, 0x4a
	.zero		1
	.zero		1


	//----- nvinfo : EIATTR_EXIT_INSTR_OFFSETS
	.align		4
        /*0038*/ 	.byte	0x04, 0x1c
        /*003a*/ 	.short	(.L_15 - .L_14)


	//   ....[0]....
.L_14:
        /*003c*/ 	.word	0x000000b0


	//   ....[1]....
        /*0040*/ 	.word	0x00000290


	//----- nvinfo : EIATTR_CRS_STACK_SIZE
	.align		4
.L_15:
        /*0044*/ 	.byte	0x04, 0x1e
        /*0046*/ 	.short	(.L_17 - .L_16)
.L_16:
        /*0048*/ 	.word	0x00000000


	//----- nvinfo : EIATTR_CBANK_PARAM_SIZE
	.align		4
.L_17:
        /*004c*/ 	.byte	0x03, 0x19
        /*004e*/ 	.short	0x0010


	//----- nvinfo : EIATTR_PARAM_CBANK
	.align		4
        /*0050*/ 	.byte	0x04, 0x0a
        /*0052*/ 	.short	(.L_19 - .L_18)
	.align		4
.L_18:
        /*0054*/ 	.word	index@(.nv.constant0._Z16calculateAveragePfS_)
        /*0058*/ 	.short	0x0380
        /*005a*/ 	.short	0x0010


	//----- nvinfo : EIATTR_SW_WAR
	.align		4
.L_19:
        /*005c*/ 	.byte	0x04, 0x36
        /*005e*/ 	.short	(.L_21 - .L_20)
.L_20:
        /*0060*/ 	.word	0x00000008
.L_21:


//--------------------- .nv.callgraph             --------------------------
	.section	.nv.callgraph,"",@"SHT_CUDA_CALLGRAPH"
	.align	4
	.sectionentsize	8
	.align		4
        /*0000*/ 	.word	0x00000000
	.align		4
        /*0004*/ 	.word	0xffffffff
	.align		4
        /*0008*/ 	.word	0x00000000
	.align		4
        /*000c*/ 	.word	0xfffffffe
	.align		4
        /*0010*/ 	.word	0x00000000
	.align		4
        /*0014*/ 	.word	0xfffffffd
	.align		4
        /*0018*/ 	.word	0x00000000
	.align		4
        /*001c*/ 	.word	0xfffffffc


//--------------------- .text._Z16calculateAveragePfS_ --------------------------
	.section	.text._Z16calculateAveragePfS_,"ax",@progbits
	.align	128
        .global         _Z16calculateAveragePfS_
        .type           _Z16calculateAveragePfS_,@function
        .size           _Z16calculateAveragePfS_,(.L_x_15 - _Z16calculateAveragePfS_)
        .other          _Z16calculateAveragePfS_,@"STO_CUDA_ENTRY STV_DEFAULT"
_Z16calculateAveragePfS_:
.text._Z16calculateAveragePfS_:
[----:B------:R-:W-:Y:S01]  /*0000*/  LDC R1, c[0x0][0x37c] ;  /* 0x0000df00ff017b82 */ /* 0x000fe20000000800 */
[----:B------:R-:W0:Y:S07]  /*0010*/  S2R R0, SR_TID.Y ;  /* 0x0000000000007919 */ /* 0x000e2e0000002200 */
[----:B------:R-:W1:Y:S01]  /*0020*/  LDC R2, c[0x0][0x360] ;  /* 0x0000d800ff027b82 */ /* 0x000e620000000800 */
[----:B------:R-:W1:Y:S07]  /*0030*/  S2R R5, SR_TID.X ;  /* 0x0000000000057919 */ /* 0x000e6e0000002100 */
[----:B------:R-:W0:Y:S08]  /*0040*/  S2UR UR5, SR_CTAID.Y ;  /* 0x00000000000579c3 */ /* 0x000e300000002600 */
[----:B------:R-:W0:Y:S08]  /*0050*/  LDC R3, c[0x0][0x364] ;  /* 0x0000d900ff037b82 */ /* 0x000e300000000800 */
[----:B------:R-:W1:Y:S01]  /*0060*/  S2UR UR4, SR_CTAID.X ;  /* 0x00000000000479c3 */ /* 0x000e620000002500 */
[----:B0-----:R-:W-:-:S05]  /*0070*/  IMAD R3, R3, UR5, R0 ;  /* 0x0000000503037c24 */ /* 0x001fca000f8e0200 */
[----:B------:R-:W-:Y:S01]  /*0080*/  ISETP.GT.U32.AND P0, PT, R3, 0x2, PT ;  /* 0x000000020300780c */ /* 0x000fe20003f04070 */
[----:B-1----:R-:W-:-:S05]  /*0090*/  IMAD R2, R2, UR4, R5 ;  /* 0x0000000402027c24 */ /* 0x002fca000f8e0205 */
[----:B------:R-:W-:-:S13]  /*00a0*/  ISETP.GT.OR P0, PT, R2, 0x2, P0 ;  /* 0x000000020200780c */ /* 0x000fda0000704670 */
[----:B------:R-:W-:Y:S05]  /*00b0*/  @P0 EXIT ;  /* 0x000000000000094d */ /* 0x000fea0003800000 */
[----:B------:R-:W0:Y:S01]  /*00c0*/  LDC.64 R4, c[0x0][0x380] ;  /* 0x0000e000ff047b82 */ /* 0x000e220000000a00 */
[----:B------:R-:W1:Y:S01]  /*00d0*/  LDCU.64 UR6, c[0x0][0x358] ;  /* 0x00006b00ff0677ac */ /* 0x000e620008000a00 */
[----:B------:R-:W-:-:S04]  /*00e0*/  IMAD R7, R2, 0x3, R3 ;  /* 0x0000000302077824 */ /* 0x000fc800078e0203 */
[----:B------:R-:W-:-:S04]  /*00f0*/  IMAD R7, R7, 0x3, RZ ;  /* 0x0000000307077824 */ /* 0x000fc800078e02ff */
[----:B0-----:R-:W-:-:S05]  /*0100*/  IMAD.WIDE R4, R7, 0x4, R4 ;  /* 0x0000000407047825 */ /* 0x001fca00078e0204 */
[----:B-1----:R-:W2:Y:S04]  /*0110*/  LDG.E R0, desc[UR6][R4.64] ;  /* 0x0000000604007981 */ /* 0x002ea8000c1e1900 */
[----:B------:R-:W3:Y:S04]  /*0120*/  LDG.E R7, desc[UR6][R4.64+0x4] ;  /* 0x0000040604077981 */ /* 0x000ee8000c1e1900 */
[----:B------:R-:W4:Y:S01]  /*0130*/  LDG.E R9, desc[UR6][R4.64+0x8] ;  /* 0x0000080604097981 */ /* 0x000f22000c1e1900 */
[----:B------:R-:W-:Y:S01]  /*0140*/  IMAD.MOV.U32 R11, RZ, RZ, 0x3eaaaaab ;  /* 0x3eaaaaabff0b7424 */ /* 0x000fe200078e00ff */
[----:B------:R-:W-:Y:S01]  /*0150*/  BSSY.RECONVERGENT B1, `(.L_x_0) ;  /* 0x000000f000017945 */ /* 0x000fe20003800200 */
[----:B------:R-:W-:-:S04]  /*0160*/  IMAD.MOV.U32 R6, RZ, RZ, 0x40400000 ;  /* 0x40400000ff067424 */ /* 0x000fc800078e00ff */
[----:B------:R-:W-:Y:S01]  /*0170*/  FFMA R6, R11, -R6, 1 ;  /* 0x3f8000000b067423 */ /* 0x000fe20000000806 */
[----:B--2---:R-:W-:-:S04]  /*0180*/  FADD R0, RZ, R0 ;  /* 0x00000000ff007221 */ /* 0x004fc80000000000 */
[----:B---3--:R-:W-:Y:S01]  /*0190*/  FADD R0, R0, R7 ;  /* 0x0000000700007221 */ /* 0x008fe20000000000 */
[----:B------:R-:W-:-:S03]  /*01a0*/  FFMA R7, R6, R11, 0.3333333432674407959 ;  /* 0x3eaaaaab06077423 */ /* 0x000fc6000000000b */
[----:B----4-:R-:W-:-:S04]  /*01b0*/  FADD R0, R0, R9 ;  /* 0x0000000900007221 */ /* 0x010fc80000000000 */
[----:B------:R-:W0:Y:S01]  /*01c0*/  FCHK P0, R0, 3 ;  /* 0x4040000000007902 */ /* 0x000e220000000000 */
[----:B------:R-:W-:-:S04]  /*01d0*/  FFMA R6, R0, R7, RZ ;  /* 0x0000000700067223 */ /* 0x000fc800000000ff */
[----:B------:R-:W-:-:S04]  /*01e0*/  FFMA R8, R6, -3, R0 ;  /* 0xc040000006087823 */ /* 0x000fc80000000000 */
[----:B------:R-:W-:Y:S01]  /*01f0*/  FFMA R7, R7, R8, R6 ;  /* 0x0000000807077223 */ /* 0x000fe20000000006 */
[----:B0-----:R-:W-:Y:S06]  /*0200*/  @!P0 BRA `(.L_x_1) ;  /* 0x00000000000c8947 */ /* 0x001fec0003800000 */
[----:B------:R-:W-:-:S07]  /*0210*/  MOV R4, 0x230 ;  /* 0x0000023000047802 */ /* 0x000fce0000000f00 */
[----:B------:R-:W-:Y:S05]  /*0220*/  CALL.REL.NOINC `($__internal_0_$__cuda_sm3x_div_rn_noftz_f32_slowpath) ;  /* 0x00000000001c7944 */ /* 0x000fea0003c00000 */
[----:B------:R-:W-:-:S07]  /*0230*/  IMAD.MOV.U32 R7, RZ, RZ, R6 ;  /* 0x000000ffff077224 */ /* 0x000fce00078e0006 */
.L_x_1:
[----:B------:R-:W-:Y:S05]  /*0240*/  BSYNC.RECONVERGENT B1 ;  /* 0x0000000000017941 */ /* 0x000fea0003800200 */
.L_x_0:
[----:B------:R-:W0:Y:S01]  /*0250*/  LDC.64 R4, c[0x0][0x388] ;  /* 0x0000e200ff047b82 */ /* 0x000e220000000a00 */
[----:B------:R-:W-:-:S04]  /*0260*/  IMAD R3, R2, 0x3, R3 ;  /* 0x0000000302037824 */ /* 0x000fc800078e0203 */
[----:B0-----:R-:W-:-:S05]  /*0270*/  IMAD.WIDE R2, R3, 0x4, R4 ;  /* 0x0000000403027825 */ /* 0x001fca00078e0204 */
[----:B------:R-:W-:Y:S01]  /*0280*/  STG.E desc[UR6][R2.64], R7 ;  /* 0x0000000702007986 */ /* 0x000fe2000c101906 */
[----:B------:R-:W-:Y:S05]  /*0290*/  EXIT ;  /* 0x000000000000794d */ /* 0x000fea0003800000 */
        .weak           $__internal_0_$__cuda_sm3x_div_rn_noftz_f32_slowpath
        .type           $__internal_0_$__cuda_sm3x_div_rn_noftz_f32_slowpath,@function
        .size           $__internal_0_$__cuda_sm3x_div_rn_noftz_f32_slowpath,(.L_x_15 - $__internal_0_$__cuda_sm3x_div_rn_noftz_f32_slowpath)
$__internal_0_$__cuda_sm3x_div_rn_noftz_f32_slowpath:
[----:B------:R-:W-:Y:S01]  /*02a0*/  SHF.R.U32.HI R5, RZ, 0x17, R0 ;  /* 0x00000017ff057819 */ /* 0x000fe20000011600 */
[----:B------:R-:W-:Y:S04]  /*02b0*/  BSSY.RECONVERGENT B0, `(.L_x_2) ;  /* 0x000005c000007945 */ /* 0x000fe80003800200 */
[----:B------:R-:W-:Y:S01]  /*02c0*/  BSSY.RELIABLE B2, `(.L_x_3) ;  /* 0x000001a000027945 */ /* 0x000fe20003800100 */
[----:B------:R-:W-:Y:S02]  /*02d0*/  MOV R6, R0 ;  /* 0x0000000000067202 */ /* 0x000fe40000000f00 */
[----:B------:R-:W-:-:S05]  /*02e0*/  LOP3.LUT R5, R5, 0xff, RZ, 0xc0, !PT ;  /* 0x000000ff05057812 */ /* 0x000fca00078ec0ff */
[----:B------:R-:W-:-:S05]  /*02f0*/  VIADD R8, R5, 0xffffffff ;  /* 0xffffffff05087836 */ /* 0x000fca0000000000 */
[----:B------:R-:W-:-:S13]  /*0300*/  ISETP.GT.U32.OR P0, PT, R8, 0xfd, !PT ;  /* 0x000000fd0800780c */ /* 0x000fda0007f04470 */
[----:B------:R-:W-:Y:S01]  /*0310*/  @!P0 IMAD.MOV.U32 R7, RZ, RZ, RZ ;  /* 0x000000ffff078224 */ /* 0x000fe200078e00ff */
[----:B------:R-:W-:Y:S06]  /*0320*/  @!P0 BRA `(.L_x_4) ;  /* 0x00000000004c8947 */ /* 0x000fec0003800000 */
[----:B------:R-:W-:-:S13]  /*0330*/  FSETP.GTU.FTZ.AND P0, PT, |R0|, +INF , PT ;  /* 0x7f8000000000780b */ /* 0x000fda0003f1c200 */
[----:B------:R-:W-:Y:S05]  /*0340*/  @P0 BREAK.RELIABLE B2 ;  /* 0x0000000000020942 */ /* 0x000fea0003800100 */
[----:B------:R-:W-:Y:S05]  /*0350*/  @P0 BRA `(.L_x_5) ;  /* 0x0000000400400947 */ /* 0x000fea0003800000 */
[----:B------:R-:W-:-:S05]  /*0360*/  IMAD.MOV.U32 R7, RZ, RZ, 0x40400000 ;  /* 0x40400000ff077424 */ /* 0x000fca00078e00ff */
[----:B------:R-:W-:-:S13]  /*0370*/  LOP3.LUT P0, RZ, R7, 0x7fffffff, R6, 0xc8, !PT ;  /* 0x7fffffff07ff7812 */ /* 0x000fda000780c806 */
[----:B------:R-:W-:Y:S05]  /*0380*/  @!P0 BREAK.RELIABLE B2 ;  /* 0x0000000000028942 */ /* 0x000fea0003800100 */
[----:B------:R-:W-:Y:S05]  /*0390*/  @!P0 BRA `(.L_x_6) ;  /* 0x0000000400288947 */ /* 0x000fea0003800000 */
[----:B------:R-:W-:-:S13]  /*03a0*/  LOP3.LUT P0, RZ, R6, 0x7fffffff, RZ, 0xc0, !PT ;  /* 0x7fffffff06ff7812 */ /* 0x000fda000780c0ff */
[----:B------:R-:W-:Y:S05]  /*03b0*/  @!P0 BREAK.RELIABLE B2 ;  /* 0x0000000000028942 */ /* 0x000fea0003800100 */
[----:B------:R-:W-:Y:S05]  /*03c0*/  @!P0 BRA `(.L_x_7) ;  /* 0x0000000400148947 */ /* 0x000fea0003800000 */
[----:B------:R-:W-:Y:S02]  /*03d0*/  FSETP.NEU.FTZ.AND P0, PT, |R0|, +INF , PT ;  /* 0x7f8000000000780b */ /* 0x000fe40003f1d200 */
[----:B------:R-:W-:-:S04]  /*03e0*/  LOP3.LUT P1, RZ, R7, 0x7fffffff, RZ, 0xc0, !PT ;  /* 0x7fffffff07ff7812 */ /* 0x000fc8000782c0ff */
[----:B------:R-:W-:-:S13]  /*03f0*/  PLOP3.LUT P0, PT, P0, P1, PT, 0x2f, 0xf2 ;  /* 0x0000000000f2781c */ /* 0x000fda0000702577 */
[----:B------:R-:W-:Y:S05]  /*0400*/  @P0 BREAK.RELIABLE B2 ;  /* 0x0000000000020942 */ /* 0x000fea0003800100 */
[----:B------:R-:W-:Y:S05]  /*0410*/  @P0 BRA `(.L_x_8) ;  /* 0x0000000000f40947 */ /* 0x000fea0003800000 */
[----:B------:R-:W-:-:S13]  /*0420*/  ISETP.GE.AND P0, PT, R8, RZ, PT ;  /* 0x000000ff0800720c */ /* 0x000fda0003f06270 */
[----:B------:R-:W-:Y:S02]  /*0430*/  @P0 IMAD.MOV.U32 R7, RZ, RZ, RZ ;  /* 0x000000ffff070224 */ /* 0x000fe400078e00ff */
[----:B------:R-:W-:Y:S01]  /*0440*/  @!P0 FFMA R6, R0, 1.84467440737095516160e+19, RZ ;  /* 0x5f80000000068823 */ /* 0x000fe200000000ff */
[----:B------:R-:W-:-:S07]  /*0450*/  @!P0 MOV R7, 0xffffffc0 ;  /* 0xffffffc000078802 */ /* 0x000fce0000000f00 */
.L_x_4:
[----:B------:R-:W-:Y:S05]  /*0460*/  BSYNC.RELIABLE B2 ;  /* 0x0000000000027941 */ /* 0x000fea0003800100 */
.L_x_3:
[----:B------:R-:W-:Y:S01]  /*0470*/  UMOV UR4, 0x40400000 ;  /* 0x4040000000047882 */ /* 0x000fe20000000000 */
[----:B------:R-:W-:Y:S01]  /*0480*/  VIADD R5, R5, 0xffffff81 ;  /* 0xffffff8105057836 */ /* 0x000fe20000000000 */
[----:B------:R-:W-:Y:S01]  /*0490*/  UIADD3 UR4, UPT, UPT, UR4, -0x800000, URZ ;  /* 0xff80000004047890 */ /* 0x000fe2000fffe0ff */
[----:B------:R-:W-:Y:S02]  /*04a0*/  BSSY.RECONVERGENT B2, `(.L_x_9) ;  /* 0x0000033000027945 */ /* 0x000fe40003800200 */
[----:B------:R-:W-:Y:S01]  /*04b0*/  IMAD R0, R5, -0x800000, R6 ;  /* 0xff80000005007824 */ /* 0x000fe200078e0206 */
[----:B------:R-:W-:Y:S02]  /*04c0*/  IADD3 R7, PT, PT, R7, -0x1, R5 ;  /* 0xffffffff07077810 */ /* 0x000fe40007ffe005 */
[----:B------:R-:W-:-:S03]  /*04d0*/  FADD.FTZ R9, -RZ, -UR4 ;  /* 0x80000004ff097e21 */ /* 0x000fc60008010100 */
[----:B------:R-:W0:Y:S02]  /*04e0*/  MUFU.RCP R8, UR4 ;  /* 0x0000000400087d08 */ /* 0x000e240008001000 */
[----:B0-----:R-:W-:-:S04]  /*04f0*/  FFMA R11, R8, R9, 1 ;  /* 0x3f800000080b7423 */ /* 0x001fc80000000009 */
[----:B------:R-:W-:-:S04]  /*0500*/  FFMA R11, R8, R11, R8 ;  /* 0x0000000b080b7223 */ /* 0x000fc80000000008 */
[----:B------:R-:W-:-:S04]  /*0510*/  FFMA R6, R0, R11, RZ ;  /* 0x0000000b00067223 */ /* 0x000fc800000000ff */
[----:B------:R-:W-:-:S04]  /*0520*/  FFMA R8, R9, R6, R0 ;  /* 0x0000000609087223 */ /* 0x000fc80000000000 */
[----:B------:R-:W-:-:S04]  /*0530*/  FFMA R8, R11, R8, R6 ;  /* 0x000000080b087223 */ /* 0x000fc80000000006 */
[----:B------:R-:W-:-:S04]  /*0540*/  FFMA R9, R9, R8, R0 ;  /* 0x0000000809097223 */ /* 0x000fc80000000000 */
[----:B------:R-:W-:-:S05]  /*0550*/  FFMA R6, R11, R9, R8 ;  /* 0x000000090b067223 */ /* 0x000fca0000000008 */
[----:B------:R-:W-:-:S04]  /*0560*/  SHF.R.U32.HI R0, RZ, 0x17, R6 ;  /* 0x00000017ff007819 */ /* 0x000fc80000011606 */
[----:B------:R-:W-:-:S05]  /*0570*/  LOP3.LUT R0, R0, 0xff, RZ, 0xc0, !PT ;  /* 0x000000ff00007812 */ /* 0x000fca00078ec0ff */
[----:B------:R-:W-:-:S04]  /*0580*/  IMAD.IADD R10, R0, 0x1, R7 ;  /* 0x00000001000a7824 */ /* 0x000fc800078e0207 */
[----:B------:R-:W-:-:S05]  /*0590*/  VIADD R0, R10, 0xffffffff ;  /* 0xffffffff0a007836 */ /* 0x000fca0000000000 */
[----:B------:R-:W-:-:S13]  /*05a0*/  ISETP.GE.U32.AND P0, PT, R0, 0xfe, PT ;  /* 0x000000fe0000780c */ /* 0x000fda0003f06070 */
[----:B------:R-:W-:Y:S05]  /*05b0*/  @!P0 BRA `(.L_x_10) ;  /* 0x0000000000808947 */ /* 0x000fea0003800000 */
[----:B------:R-:W-:-:S13]  /*05c0*/  ISETP.GT.AND P0, PT, R10, 0xfe, PT ;  /* 0x000000fe0a00780c */ /* 0x000fda0003f04270 */
[----:B------:R-:W-:Y:S05]  /*05d0*/  @P0 BRA `(.L_x_11) ;  /* 0x00000000006c0947 */ /* 0x000fea0003800000 */
[----:B------:R-:W-:-:S13]  /*05e0*/  ISETP.GE.AND P0, PT, R10, 0x1, PT ;  /* 0x000000010a00780c */ /* 0x000fda0003f06270 */
[----:B------:R-:W-:Y:S05]  /*05f0*/  @P0 BRA `(.L_x_12) ;  /* 0x0000000000740947 */ /* 0x000fea0003800000 */
[----:B------:R-:W-:Y:S02]  /*0600*/  ISETP.GE.AND P0, PT, R10, -0x18, PT ;  /* 0xffffffe80a00780c */ /* 0x000fe40003f06270 */
[----:B------:R-:W-:-:S11]  /*0610*/  LOP3.LUT R6, R6, 0x80000000, RZ, 0xc0, !PT ;  /* 0x8000000006067812 */ /* 0x000fd600078ec0ff */
[----:B------:R-:W-:Y:S05]  /*0620*/  @!P0 BRA `(.L_x_12) ;  /* 0x0000000000688947 */ /* 0x000fea0003800000 */
[CC--:B------:R-:W-:Y:S01]  /*0630*/  FFMA.RZ R0, R11.reuse, R9.reuse, R8 ;  /* 0x000000090b007223 */ /* 0x0c0fe2000000c008 */
[----:B------:R-:W-:Y:S01]  /*0640*/  IMAD.MOV R7, RZ, RZ, -R10 ;  /* 0x000000ffff077224 */ /* 0x000fe200078e0a0a */
[C---:B------:R-:W-:Y:S02]  /*0650*/  ISETP.NE.AND P2, PT, R10.reuse, RZ, PT ;  /* 0x000000ff0a00720c */ /* 0x040fe40003f45270 */
[----:B------:R-:W-:Y:S02]  /*0660*/  ISETP.NE.AND P1, PT, R10, RZ, PT ;  /* 0x000000ff0a00720c */ /* 0x000fe40003f25270 */
[----:B------:R-:W-:Y:S01]  /*0670*/  LOP3.LUT R5, R0, 0x7fffff, RZ, 0xc0, !PT ;  /* 0x007fffff00057812 */ /* 0x000fe200078ec0ff */
[CCC-:B------:R-:W-:Y:S01]  /*0680*/  FFMA.RP R0, R11.reuse, R9.reuse, R8.reuse ;  /* 0x000000090b007223 */ /* 0x1c0fe20000008008 */
[----:B------:R-:W-:Y:S01]  /*0690*/  FFMA.RM R11, R11, R9, R8 ;  /* 0x000000090b0b7223 */ /* 0x000fe20000004008 */
[----:B------:R-:W-:Y:S02]  /*06a0*/  IADD3 R8, PT, PT, R10, 0x20, RZ ;  /* 0x000000200a087810 */ /* 0x000fe40007ffe0ff */
[----:B------:R-:W-:-:S02]  /*06b0*/  LOP3.LUT R5, R5, 0x800000, RZ, 0xfc, !PT ;  /* 0x0080000005057812 */ /* 0x000fc400078efcff */
[----:B------:R-:W-:Y:S02]  /*06c0*/  FSETP.NEU.FTZ.AND P0, PT, R0, R11, PT ;  /* 0x0000000b0000720b */ /* 0x000fe40003f1d000 */
[----:B------:R-:W-:Y:S02]  /*06d0*/  SHF.L.U32 R8, R5, R8, RZ ;  /* 0x0000000805087219 */ /* 0x000fe400000006ff */
[----:B------:R-:W-:Y:S02]  /*06e0*/  SEL R0, R7, RZ, P2 ;  /* 0x000000ff07007207 */ /* 0x000fe40001000000 */
[----:B------:R-:W-:Y:S02]  /*06f0*/  ISETP.NE.AND P1, PT, R8, RZ, P1 ;  /* 0x000000ff0800720c */ /* 0x000fe40000f25270 */
[----:B------:R-:W-:Y:S02]  /*0700*/  SHF.R.U32.HI R0, RZ, R0, R5 ;  /* 0x00000000ff007219 */ /* 0x000fe40000011605 */
[----:B------:R-:W-:-:S02]  /*0710*/  PLOP3.LUT P0, PT, P0, P1, PT, 0xf8, 0x8f ;  /* 0x00000000008f781c */ /* 0x000fc40000703f70 */
[----:B------:R-:W-:Y:S02]  /*0720*/  SHF.R.U32.HI R8, RZ, 0x1, R0 ;  /* 0x00000001ff087819 */ /* 0x000fe40000011600 */
[----:B------:R-:W-:-:S04]  /*0730*/  SEL R5, RZ, 0x1, !P0 ;  /* 0x00000001ff057807 */ /* 0x000fc80004000000 */
[----:B------:R-:W-:-:S04]  /*0740*/  LOP3.LUT R5, R5, 0x1, R8, 0xf8, !PT ;  /* 0x0000000105057812 */ /* 0x000fc800078ef808 */
[----:B------:R-:W-:-:S05]  /*0750*/  LOP3.LUT R5, R5, R0, RZ, 0xc0, !PT ;  /* 0x0000000005057212 */ /* 0x000fca00078ec0ff */
[----:B------:R-:W-:-:S05]  /*0760*/  IMAD.IADD R5, R8, 0x1, R5 ;  /* 0x0000000108057824 */ /* 0x000fca00078e0205 */
[----:B------:R-:W-:Y:S01]  /*0770*/  LOP3.LUT R6, R5, R6, RZ, 0xfc, !PT ;  /* 0x0000000605067212 */ /* 0x000fe200078efcff */
[----:B------:R-:W-:Y:S06]  /*0780*/  BRA `(.L_x_12) ;  /* 0x0000000000107947 */ /* 0x000fec0003800000 */
.L_x_11:
[----:B------:R-:W-:-:S04]  /*0790*/  LOP3.LUT R6, R6, 0x80000000, RZ, 0xc0, !PT ;  /* 0x8000000006067812 */ /* 0x000fc800078ec0ff */
[----:B------:R-:W-:Y:S01]  /*07a0*/  LOP3.LUT R6, R6, 0x7f800000, RZ, 0xfc, !PT ;  /* 0x7f80000006067812 */ /* 0x000fe200078efcff */
[----:B------:R-:W-:Y:S06]  /*07b0*/  BRA `(.L_x_12) ;  /* 0x0000000000047947 */ /* 0x000fec0003800000 */
.L_x_10:
[----:B------:R-:W-:-:S07]  /*07c0*/  LEA R6, R7, R6, 0x17 ;  /* 0x0000000607067211 */ /* 0x000fce00078eb8ff */
.L_x_12:
[----:B------:R-:W-:Y:S05]  /*07d0*/  BSYNC.RECONVERGENT B2 ;  /* 0x0000000000027941 */ /* 0x000fea0003800200 */
.L_x_9:
[----:B------:R-:W-:Y:S05]  /*07e0*/  BRA `(.L_x_13) ;  /* 0x0000000000207947 */ /* 0x000fea0003800000 */
.L_x_8:
[----:B------:R-:W-:-:S04]  /*07f0*/  LOP3.LUT R6, R7, 0x80000000, R6, 0x48, !PT ;  /* 0x8000000007067812 */ /* 0x000fc800078e4806 */
[----:B------:R-:W-:Y:S01]  /*0800*/  LOP3.LUT R6, R6, 0x7f800000, RZ, 0xfc, !PT ;  /* 0x7f80000006067812 */ /* 0x000fe200078efcff */
[----:B------:R-:W-:Y:S06]  /*0810*/  BRA `(.L_x_13) ;  /* 0x0000000000147947 */ /* 0x000fec0003800000 */
.L_x_7:
[----:B------:R-:W-:Y:S01]  /*0820*/  LOP3.LUT R6, R7, 0x80000000, R6, 0x48, !PT ;  /* 0x8000000007067812 */ /* 0x000fe200078e4806 */
[----:B------:R-:W-:Y:S06]  /*0830*/  BRA `(.L_x_13) ;  /* 0x00000000000c7947 */ /* 0x000fec0003800000 */
.L_x_6:
[----:B------:R-:W0:Y:S01]  /*0840*/  MUFU.RSQ R6, -QNAN ;  /* 0xffc0000000067908 */ /* 0x000e220000001400 */
[----:B------:R-:W-:Y:S05]  /*0850*/  BRA `(.L_x_13) ;  /* 0x0000000000047947 */ /* 0x000fea0003800000 */
.L_x_5:
[----:B------:R-:W-:-:S07]  /*0860*/  FADD.FTZ R6, R0, 3 ;  /* 0x4040000000067421 */ /* 0x000fce0000010000 */
.L_x_13:
[----:B------:R-:W-:Y:S05]  /*0870*/  BSYNC.RECONVERGENT B0 ;  /* 0x0000000000007941 */ /* 0x000fea0003800200 */
.L_x_2:
[----:B------:R-:W-:-:S04]  /*0880*/  IMAD.MOV.U32 R5, RZ, RZ, 0x0 ;  /* 0x00000000ff057424 */ /* 0x000fc800078e00ff */
[----:B0-----:R-:W-:Y:S05]  /*0890*/  RET.REL.NODEC R4 `(_Z16calculateAveragePfS_) ;  /* 0xfffffff404d87950 */ /* 0x001fea0003c3ffff */
.L_x_14:
[----:B------:R-:W-:-:S00]  /*08a0*/  BRA `(.L_x_14) ;  /* 0xfffffffc00fc7947 */ /* 0x000fc0000383ffff */
[----:B------:R-:W-:-:S00]  /*08b0*/  NOP ;  /* 0x0000000000007918 */ /* 0x000fc00000000000 */
        /* <DEDUP_REMOVED lines=12> */
.L_x_15:


//--------------------- .nv.shared.reserved.0     --------------------------
	.section	.nv.shared.reserved.0,"aw",@nobits
	.weak		__nv_reservedSMEM_offset_0_alias
	.size		__nv_reservedSMEM_offset_0_alias, 0, 64
	.other		__nv_reservedSMEM_offset_0_alias,@"STO_CUDA_RESERVED_SHARED STV_DEFAULT"
__nv_reservedSMEM_offset_0_alias:
	.zero		0
	.zero		64


//--------------------- .nv.constant0._Z16calculateAveragePfS_ --------------------------
	.section	.nv.constant0._Z16calculateAveragePfS_,"a",@progbits
	.sectionflags	@""
	.align	4
.nv.constant0._Z16calculateAveragePfS_:
	.zero		912


//--------------------- SYMBOLS --------------------------

	.type		.nv.reservedSmem.offset0,@object
	.size		.nv.reservedSmem.offset0,0x4
